	.headerflags	@"EF_CUDA_TEXMODE_UNIFIED EF_CUDA_64BIT_ADDRESS EF_CUDA_ACCELERATORS EF_CUDA_SM90 EF_CUDA_VIRTUAL_SM(EF_CUDA_SM90)"
	.elftype	@"ET_EXEC"


//--------------------- .nv.info                  --------------------------
	.section	.nv.info,"",@"SHT_CUDA_INFO"
	.align	4


	//----- nvinfo : EIATTR_REGCOUNT
	.align		4
        /*0000*/ 	.byte	0x04, 0x2f
        /*0002*/ 	.short	(.L_3 - .L_2)
	.align		4
.L_2:
        /*0004*/ 	.word	index@(triton_poi_fused__native_batch_norm_legit_no_training_add_convolution_relu_15)
        /*0008*/ 	.word	0x00000020


	//----- nvinfo : EIATTR_MIN_STACK_SIZE
	.align		4
.L_3:
        /*000c*/ 	.byte	0x04, 0x12
        /*000e*/ 	.short	(.L_5 - .L_4)
	.align		4
.L_4:
        /*0010*/ 	.word	index@(triton_poi_fused__native_batch_norm_legit_no_training_add_convolution_relu_15)
        /*0014*/ 	.word	0x00000000


	//----- nvinfo : EIATTR_FRAME_SIZE
	.align		4
.L_5:
        /*0018*/ 	.byte	0x04, 0x11
        /*001a*/ 	.short	(.L_7 - .L_6)
	.align		4
.L_6:
        /*001c*/ 	.word	index@(triton_poi_fused__native_batch_norm_legit_no_training_add_convolution_relu_15)
        /*0020*/ 	.word	0x00000000


	//----- nvinfo : EIATTR_MIN_STACK_SIZE
	.align		4
.L_7:
        /*0024*/ 	.byte	0x04, 0x12
        /*0026*/ 	.short	(.L_9 - .L_8)
	.align		4
.L_8:
        /*0028*/ 	.word	index@(triton_poi_fused__native_batch_norm_legit_no_training_add_convolution_relu_15)
        /*002c*/ 	.word	0x00000000
.L_9:


//--------------------- .nv.info.triton_poi_fused__native_batch_norm_legit_no_training_add_convolution_relu_15 --------------------------
	.section	.nv.info.triton_poi_fused__native_batch_norm_legit_no_training_add_convolution_relu_15,"",@"SHT_CUDA_INFO"
	.sectionflags	@""
	.align	4


	//----- nvinfo : EIATTR_CUDA_API_VERSION
	.align		4
        /*0000*/ 	.byte	0x04, 0x37
        /*0002*/ 	.short	(.L_11 - .L_10)
.L_10:
        /*0004*/ 	.word	0x0000007c


	//----- nvinfo : EIATTR_KPARAM_INFO
	.align		4
.L_11:
        /*0008*/ 	.byte	0x04, 0x17
        /*000a*/ 	.short	(.L_13 - .L_12)
.L_12:
        /*000c*/ 	.word	0x00000000
        /*0010*/ 	.short	0x0009
        /*0012*/ 	.short	0x0044
        /*0014*/ 	.byte	0x00, 0xf0, 0x11, 0x00


	//----- nvinfo : EIATTR_KPARAM_INFO
	.align		4
.L_13:
        /*0018*/ 	.byte	0x04, 0x17
        /*001a*/ 	.short	(.L_15 - .L_14)
.L_14:
        /*001c*/ 	.word	0x00000000
        /*0020*/ 	.short	0x0008
        /*0022*/ 	.short	0x0040
        /*0024*/ 	.byte	0x00, 0xf0, 0x11, 0x00


	//----- nvinfo : EIATTR_KPARAM_INFO
	.align		4
.L_15:
        /*0028*/ 	.byte	0x04, 0x17
        /*002a*/ 	.short	(.L_17 - .L_16)
.L_16:
        /*002c*/ 	.word	0x00000000
        /*0030*/ 	.short	0x0007
        /*0032*/ 	.short	0x0038
        /*0034*/ 	.byte	0x00, 0xf4, 0x21, 0x00


	//----- nvinfo : EIATTR_KPARAM_INFO
	.align		4
.L_17:
        /*0038*/ 	.byte	0x04, 0x17
        /*003a*/ 	.short	(.L_19 - .L_18)
.L_18:
        /*003c*/ 	.word	0x00000000
        /*0040*/ 	.short	0x0006
        /*0042*/ 	.short	0x0030
        /*0044*/ 	.byte	0x00, 0xf4, 0x21, 0x00


	//----- nvinfo : EIATTR_KPARAM_INFO
	.align		4
.L_19:
        /*0048*/ 	.byte	0x04, 0x17
        /*004a*/ 	.short	(.L_21 - .L_20)
.L_20:
        /*004c*/ 	.word	0x00000000
        /*0050*/ 	.short	0x0005
        /*0052*/ 	.short	0x0028
        /*0054*/ 	.byte	0x00, 0xf4, 0x21, 0x00


	//----- nvinfo : EIATTR_KPARAM_INFO
	.align		4
.L_21:
        /*0058*/ 	.byte	0x04, 0x17
        /*005a*/ 	.short	(.L_23 - .L_22)
.L_22:
        /*005c*/ 	.word	0x00000000
        /*0060*/ 	.short	0x0004
        /*0062*/ 	.short	0x0020
        /*0064*/ 	.byte	0x00, 0xf4, 0x21, 0x00


	//----- nvinfo : EIATTR_KPARAM_INFO
	.align		4
.L_23:
        /*0068*/ 	.byte	0x04, 0x17
        /*006a*/ 	.short	(.L_25 - .L_24)
.L_24:
        /*006c*/ 	.word	0x00000000
        /*0070*/ 	.short	0x0003
        /*0072*/ 	.short	0x0018
        /*0074*/ 	.byte	0x00, 0xf4, 0x21, 0x00


	//----- nvinfo : EIATTR_KPARAM_INFO
	.align		4
.L_25:
        /*0078*/ 	.byte	0x04, 0x17
        /*007a*/ 	.short	(.L_27 - .L_26)
.L_26:
        /*007c*/ 	.word	0x00000000
        /*0080*/ 	.short	0x0002
        /*0082*/ 	.short	0x0010
        /*0084*/ 	.byte	0x00, 0xf4, 0x21, 0x00


	//----- nvinfo : EIATTR_KPARAM_INFO
	.align		4
.L_27:
        /*0088*/ 	.byte	0x04, 0x17
        /*008a*/ 	.short	(.L_29 - .L_28)
.L_28:
        /*008c*/ 	.word	0x00000000
        /*0090*/ 	.short	0x0001
        /*0092*/ 	.short	0x0008
        /*0094*/ 	.byte	0x00, 0xf4, 0x21, 0x00


	//----- nvinfo : EIATTR_KPARAM_INFO
	.align		4
.L_29:
        /*0098*/ 	.byte	0x04, 0x17
        /*009a*/ 	.short	(.L_31 - .L_30)
.L_30:
        /*009c*/ 	.word	0x00000000
        /*00a0*/ 	.short	0x0000
        /*00a2*/ 	.short	0x0000
        /*00a4*/ 	.byte	0x00, 0xf4, 0x21, 0x00


	//----- nvinfo : EIATTR_SPARSE_MMA_MASK
	.align		4
.L_31:
        /*00a8*/ 	.byte	0x03, 0x50
        /*00aa*/ 	.short	0x0000


	//----- nvinfo : EIATTR_MAXREG_COUNT
	.align		4
        /*00ac*/ 	.byte	0x03, 0x1b
        /*00ae*/ 	.short	0x00ff


	//----- nvinfo : EIATTR_EXIT_INSTR_OFFSETS
	.align		4
        /*00b0*/ 	.byte	0x04, 0x1c
        /*00b2*/ 	.short	(.L_33 - .L_32)


	//   ....[0]....
.L_32:
        /*00b4*/ 	.word	0x00000700


	//   ....[1]....
        /*00b8*/ 	.word	0x000007d0


	//----- nvinfo : EIATTR_REQNTID
	.align		4
.L_33:
        /*00bc*/ 	.byte	0x04, 0x10
        /*00be*/ 	.short	(.L_35 - .L_34)
.L_34:
        /*00c0*/ 	.word	0x00000080
        /*00c4*/ 	.word	0x00000001
        /*00c8*/ 	.word	0x00000001


	//----- nvinfo : EIATTR_CBANK_PARAM_SIZE
	.align		4
.L_35:
        /*00cc*/ 	.byte	0x03, 0x19
        /*00ce*/ 	.short	0x0048


	//----- nvinfo : EIATTR_PARAM_CBANK
	.align		4
        /*00d0*/ 	.byte	0x04, 0x0a
        /*00d2*/ 	.short	(.L_37 - .L_36)
	.align		4
.L_36:
        /*00d4*/ 	.word	index@(.nv.constant0.triton_poi_fused__native_batch_norm_legit_no_training_add_convolution_relu_15)
        /*00d8*/ 	.short	0x0210
        /*00da*/ 	.short	0x0048


	//----- nvinfo : EIATTR_SW_WAR
	.align		4
.L_37:
        /*00dc*/ 	.byte	0x04, 0x36
        /*00de*/ 	.short	(.L_39 - .L_38)
.L_38:
        /*00e0*/ 	.word	0x00000008
.L_39:


//--------------------- .nv.callgraph             --------------------------
	.section	.nv.callgraph,"",@"SHT_CUDA_CALLGRAPH"
	.align	4
	.sectionentsize	8
	.align		4
        /*0000*/ 	.word	0x00000000
	.align		4
        /*0004*/ 	.word	0xffffffff
	.align		4
        /*0008*/ 	.word	0x00000000
	.align		4
        /*000c*/ 	.word	0xfffffffe
	.align		4
        /*0010*/ 	.word	0x00000000
	.align		4
        /*0014*/ 	.word	0xfffffffd
	.align		4
        /*0018*/ 	.word	0x00000000
	.align		4
        /*001c*/ 	.word	0xfffffffc


//--------------------- .nv.constant4             --------------------------
	.section	.nv.constant4,"a",@progbits
	.align	8
	.align		8
.nv.constant4:
        /*0000*/ 	.dword	_$_str
	.align		8
        /*0008*/ 	.dword	_$_str_$_2


//--------------------- .text.triton_poi_fused__native_batch_norm_legit_no_training_add_convolution_relu_15 --------------------------
	.section	.text.triton_poi_fused__native_batch_norm_legit_no_training_add_convolution_relu_15,"ax",@progbits
	.sectionflags	@"SHF_BARRIERS=1"
	.align	128
        .global         triton_poi_fused__native_batch_norm_legit_no_training_add_convolution_relu_15
        .type           triton_poi_fused__native_batch_norm_legit_no_training_add_convolution_relu_15,@function
        .size           triton_poi_fused__native_batch_norm_legit_no_training_add_convolution_relu_15,(.L_x_1 - triton_poi_fused__native_batch_norm_legit_no_training_add_convolution_relu_15)
        .other          triton_poi_fused__native_batch_norm_legit_no_training_add_convolution_relu_15,@"STO_CUDA_ENTRY STV_DEFAULT"
triton_poi_fused__native_batch_norm_legit_no_training_add_convolution_relu_15:
.text.triton_poi_fused__native_batch_norm_legit_no_training_add_convolution_relu_15:
[----:B------:R-:W0:Y:S01]  /*0000*/  LDC R1, c[0x0][0x28] ;  /* 0x00000a00ff017b82 */ /* 0x000e220000000800 */
[----:B------:R-:W1:Y:S07]  /*0010*/  S2R R3, SR_CTAID.X ;  /* 0x0000000000037919 */ /* 0x000e6e0000002500 */
[----:B------:R-:W2:Y:S01]  /*0020*/  LDC.64 R12, c[0x0][0x210] ;  /* 0x00008400ff0c7b82 */ /* 0x000ea20000000a00 */
[----:B------:R-:W-:Y:S01]  /*0030*/  CS2R R14, SRZ ;  /* 0x00000000000e7805 */ /* 0x000fe2000001ff00 */
[----:B------:R-:W-:Y:S01]  /*0040*/  ULDC.64 UR6, c[0x0][0x208] ;  /* 0x0000820000067ab9 */ /* 0x000fe20000000a00 */
[----:B------:R-:W3:Y:S01]  /*0050*/  S2R R9, SR_TID.X ;  /* 0x0000000000097919 */ /* 0x000ee20000002100 */
[----:B------:R-:W4:Y:S04]  /*0060*/  S2R R0, SR_CTAID.Y ;  /* 0x0000000000007919 */ /* 0x000f280000002600 */
[----:B------:R-:W5:Y:S01]  /*0070*/  S2UR UR5, SR_CgaCtaId ;  /* 0x00000000000579c3 */ /* 0x000f620000008800 */
[----:B------:R-:W-:-:S07]  /*0080*/  UMOV UR4, 0x400 ;  /* 0x0000040000047882 */ /* 0x000fce0000000000 */
[----:B------:R-:W5:Y:S08]  /*0090*/  LDC.64 R6, c[0x0][0x228] ;  /* 0x00008a00ff067b82 */ /* 0x000f700000000a00 */
[----:B------:R-:W5:Y:S01]  /*00a0*/  LDC.64 R20, c[0x0][0x218] ;  /* 0x00008600ff147b82 */ /* 0x000f620000000a00 */
[----:B-1----:R-:W-:-:S07]  /*00b0*/  IMAD.SHL.U32 R3, R3, 0x80, RZ ;  /* 0x0000008003037824 */ /* 0x002fce00078e00ff */
[----:B------:R-:W1:Y:S01]  /*00c0*/  LDC.64 R18, c[0x0][0x230] ;  /* 0x00008c00ff127b82 */ /* 0x000e620000000a00 */
[----:B---3--:R-:W-:Y:S01]  /*00d0*/  IMAD.SHL.U32 R8, R9, 0x2, RZ ;  /* 0x0000000209087824 */ /* 0x008fe200078e00ff */
[----:B------:R-:W-:Y:S01]  /*00e0*/  SHF.R.U32.HI R11, RZ, 0x6, R9 ;  /* 0x00000006ff0b7819 */ /* 0x000fe20000011609 */
[----:B----4-:R-:W-:-:S03]  /*00f0*/  IMAD.SHL.U32 R2, R0, 0x2, RZ ;  /* 0x0000000200027824 */ /* 0x010fc600078e00ff */
[----:B------:R-:W-:Y:S02]  /*0100*/  LOP3.LUT R4, R3, 0x7e, R8, 0xf8, !PT ;  /* 0x0000007e03047812 */ /* 0x000fe400078ef808 */
[----:B------:R-:W3:Y:S01]  /*0110*/  LDC.64 R16, c[0x0][0x238] ;  /* 0x00008e00ff107b82 */ /* 0x000ee20000000a00 */
[----:B------:R-:W-:Y:S02]  /*0120*/  SGXT.U32 R11, R11, 0x1 ;  /* 0x000000010b0b781a */ /* 0x000fe40000000000 */
[----:B------:R-:W-:Y:S02]  /*0130*/  ISETP.GE.AND P0, PT, R4, 0x80, PT ;  /* 0x000000800400780c */ /* 0x000fe40003f06270 */
[----:B------:R-:W-:-:S04]  /*0140*/  LOP3.LUT R25, R2, R11, RZ, 0xfc, !PT ;  /* 0x0000000b02197212 */ /* 0x000fc800078efcff */
[C---:B------:R-:W-:Y:S01]  /*0150*/  ISETP.LT.AND P0, PT, R25.reuse, 0x100, !P0 ;  /* 0x000001001900780c */ /* 0x040fe20004701270 */
[----:B------:R-:W-:-:S04]  /*0160*/  IMAD R25, R25, 0x80, R4 ;  /* 0x0000008019197824 */ /* 0x000fc800078e0204 */
[----:B--2---:R-:W-:-:S08]  /*0170*/  IMAD.WIDE R12, R25, 0x4, R12 ;  /* 0x00000004190c7825 */ /* 0x004fd000078e020c */
[----:B------:R-:W2:Y:S01]  /*0180*/  @P0 LDG.E.EL.64 R14, desc[UR6][R12.64] ;  /* 0x000000060c0e0981 */ /* 0x000ea2000c2e1b00 */
[----:B------:R-:W-:Y:S01]  /*0190*/  SHF.R.U32.HI R5, RZ, 0x7, R8 ;  /* 0x00000007ff057819 */ /* 0x000fe20000011608 */
[----:B-----5:R-:W-:Y:S01]  /*01a0*/  UPRMT UR4, UR5, 0x654, UR4 ;  /* 0x0000065405047896 */ /* 0x020fe20008000004 */
[----:B------:R-:W-:Y:S02]  /*01b0*/  LOP3.LUT R4, R8, 0xfe, RZ, 0xc0, !PT ;  /* 0x000000fe08047812 */ /* 0x000fe400078ec0ff */
[----:B------:R-:W-:Y:S02]  /*01c0*/  SGXT.U32 R5, R5, 0x1 ;  /* 0x000000010505781a */ /* 0x000fe40000000000 */
[----:B------:R-:W-:Y:S02]  /*01d0*/  LOP3.LUT R3, R3, 0x7f, R9, 0xf8, !PT ;  /* 0x0000007f03037812 */ /* 0x000fe400078ef809 */
[----:B------:R-:W-:Y:S02]  /*01e0*/  LOP3.LUT R23, R5, 0xfe, R8, 0xf8, !PT ;  /* 0x000000fe05177812 */ /* 0x000fe400078ef808 */
[----:B------:R-:W-:Y:S01]  /*01f0*/  LEA R5, R5, UR4, 0x2 ;  /* 0x0000000405057c11 */ /* 0x000fe2000f8e10ff */
[----:B0-----:R-:W-:Y:S01]  /*0200*/  IMAD.WIDE R6, R3, 0x4, R6 ;  /* 0x0000000403067825 */ /* 0x001fe200078e0206 */
[----:B------:R-:W-:-:S02]  /*0210*/  LEA R23, R23, UR4, 0x2 ;  /* 0x0000000417177c11 */ /* 0x000fc4000f8e10ff */
[C---:B------:R-:W-:Y:S01]  /*0220*/  ISETP.GE.AND P1, PT, R3.reuse, 0x80, PT ;  /* 0x000000800300780c */ /* 0x040fe20003f26270 */
[----:B------:R-:W-:Y:S02]  /*0230*/  IMAD R10, R4, 0x4, R5 ;  /* 0x00000004040a7824 */ /* 0x000fe400078e0205 */
[----:B------:R-:W-:Y:S02]  /*0240*/  IMAD.MOV.U32 R5, RZ, RZ, RZ ;  /* 0x000000ffff057224 */ /* 0x000fe400078e00ff */
[----:B------:R-:W-:Y:S02]  /*0250*/  IMAD.MOV.U32 R22, RZ, RZ, RZ ;  /* 0x000000ffff167224 */ /* 0x000fe400078e00ff */
[----:B------:R-:W-:Y:S02]  /*0260*/  IMAD.WIDE R26, R3, 0x4, R20 ;  /* 0x00000004031a7825 */ /* 0x000fe400078e0214 */
[----:B------:R-:W0:Y:S02]  /*0270*/  LDC.64 R20, c[0x0][0x240] ;  /* 0x00009000ff147b82 */ /* 0x000e240000000a00 */
[----:B------:R-:W-:-:S02]  /*0280*/  IMAD.MOV.U32 R24, RZ, RZ, RZ ;  /* 0x000000ffff187224 */ /* 0x000fc400078e00ff */
[----:B-1----:R-:W-:-:S04]  /*0290*/  IMAD.WIDE R18, R3, 0x4, R18 ;  /* 0x0000000403127825 */ /* 0x002fc800078e0212 */
[C---:B---3--:R-:W-:Y:S01]  /*02a0*/  IMAD.WIDE R16, R3.reuse, 0x4, R16 ;  /* 0x0000000403107825 */ /* 0x048fe200078e0210 */
[----:B--2---:R-:W-:Y:S04]  /*02b0*/  STS [R23], R14 ;  /* 0x0000000e17007388 */ /* 0x004fe80000000800 */
[----:B------:R-:W-:Y:S01]  /*02c0*/  STS [R10+0x4], R15 ;  /* 0x0000040f0a007388 */ /* 0x000fe20000000800 */
[----:B------:R-:W-:Y:S06]  /*02d0*/  BAR.SYNC.DEFER_BLOCKING 0x0 ;  /* 0x0000000000007b1d */ /* 0x000fec0000010000 */
[----:B------:R1:W2:Y:S04]  /*02e0*/  @!P1 LDG.E.EL R5, desc[UR6][R6.64] ;  /* 0x0000000606059981 */ /* 0x0002a8000c2e1900 */
[----:B------:R0:W3:Y:S01]  /*02f0*/  @!P1 LDG.E.EL R22, desc[UR6][R26.64] ;  /* 0x000000061a169981 */ /* 0x0000e2000c2e1900 */
[----:B-1----:R-:W1:Y:S02]  /*0300*/  LDC.64 R6, c[0x0][0x220] ;  /* 0x00008800ff067b82 */ /* 0x002e640000000a00 */
[----:B-1----:R-:W-:Y:S01]  /*0310*/  IMAD.WIDE R28, R3, 0x4, R6 ;  /* 0x00000004031c7825 */ /* 0x002fe200078e0206 */
[----:B------:R-:W-:-:S04]  /*0320*/  CS2R R6, SRZ ;  /* 0x0000000000067805 */ /* 0x000fc8000001ff00 */
[----:B------:R-:W4:Y:S04]  /*0330*/  @!P1 LDG.E.EL R24, desc[UR6][R28.64] ;  /* 0x000000061c189981 */ /* 0x000f28000c2e1900 */
[----:B------:R-:W5:Y:S04]  /*0340*/  @!P1 LDG.E.EL R6, desc[UR6][R18.64] ;  /* 0x0000000612069981 */ /* 0x000f68000c2e1900 */
[----:B------:R-:W5:Y:S01]  /*0350*/  @!P1 LDG.E.EL R7, desc[UR6][R16.64] ;  /* 0x0000000610079981 */ /* 0x000f62000c2e1900 */
[----:B0-----:R-:W-:Y:S01]  /*0360*/  IMAD.WIDE R26, R25, 0x4, R20 ;  /* 0x00000004191a7825 */ /* 0x001fe200078e0214 */
[----:B------:R-:W-:-:S06]  /*0370*/  CS2R R20, SRZ ;  /* 0x0000000000147805 */ /* 0x000fcc000001ff00 */
[----:B------:R0:W5:Y:S02]  /*0380*/  @P0 LDG.E.EL.64 R20, desc[UR6][R26.64] ;  /* 0x000000061a140981 */ /* 0x000164000c2e1b00 */
[----:B0-----:R-:W-:Y:S01]  /*0390*/  IMAD.MOV.U32 R27, RZ, RZ, 0x3e800000 ;  /* 0x3e800000ff1b7424 */ /* 0x001fe200078e00ff */
[----:B------:R-:W-:-:S04]  /*03a0*/  LOP3.LUT R8, R8, 0x7e, RZ, 0xc0, !PT ;  /* 0x0000007e08087812 */ /* 0x000fc800078ec0ff */
[----:B------:R-:W-:Y:S02]  /*03b0*/  LEA R8, R8, UR4, 0x2 ;  /* 0x0000000408087c11 */ /* 0x000fe4000f8e10ff */
[----:B------:R-:W-:Y:S01]  /*03c0*/  ISETP.LT.AND P1, PT, R2, 0x100, !P1 ;  /* 0x000001000200780c */ /* 0x000fe20004f21270 */
[----:B--2---:R-:W-:Y:S01]  /*03d0*/  FADD R25, R5, 0.0010000000474974513054 ;  /* 0x3a83126f05197421 */ /* 0x004fe20000000000 */
[----:B------:R-:W-:-:S03]  /*03e0*/  LOP3.LUT R5, R9, 0x7f, RZ, 0xc0, !PT ;  /* 0x0000007f09057812 */ /* 0x000fc600078ec0ff */
[----:B------:R-:W0:Y:S01]  /*03f0*/  MUFU.SQRT R28, R25 ;  /* 0x00000019001c7308 */ /* 0x000e220000002000 */
[----:B------:R-:W-:-:S05]  /*0400*/  LEA R5, R5, UR4, 0x2 ;  /* 0x0000000405057c11 */ /* 0x000fca000f8e10ff */
[----:B------:R-:W1:Y:S04]  /*0410*/  LDS R19, [R5] ;  /* 0x0000000005137984 */ /* 0x000e680000000800 */
[----:B------:R-:W2:Y:S01]  /*0420*/  LDS R17, [R5+0x204] ;  /* 0x0002040005117984 */ /* 0x000ea20000000800 */
[----:B------:R-:W-:Y:S01]  /*0430*/  BAR.SYNC.DEFER_BLOCKING 0x0 ;  /* 0x0000000000007b1d */ /* 0x000fe20000010000 */
[C---:B0-----:R-:W-:Y:S02]  /*0440*/  FSETP.GT.AND P2, PT, R28.reuse, 8.50705917302346158658e+37, PT ;  /* 0x7e8000001c00780b */ /* 0x041fe40003f44000 */
[----:B------:R-:W-:-:S11]  /*0450*/  FSETP.GEU.AND P3, PT, R28, 1.175494350822287508e-38, PT ;  /* 0x008000001c00780b */ /* 0x000fd60003f6e000 */
[----:B------:R-:W-:-:S04]  /*0460*/  @P2 FMUL R28, R28, 0.25 ;  /* 0x3e8000001c1c2820 */ /* 0x000fc80000400000 */
[----:B------:R-:W-:-:S06]  /*0470*/  @!P3 FMUL R28, R28, 16777216 ;  /* 0x4b8000001c1cb820 */ /* 0x000fcc0000400000 */
[----:B------:R-:W0:Y:S01]  /*0480*/  MUFU.RCP R28, R28 ;  /* 0x0000001c001c7308 */ /* 0x000e220000001000 */
[----:B---3--:R3:W-:Y:S01]  /*0490*/  STS [R5], R22 ;  /* 0x0000001605007388 */ /* 0x0087e20000000800 */
[----:B------:R-:W-:-:S05]  /*04a0*/  FSEL R27, R27, 1, P2 ;  /* 0x3f8000001b1b7808 */ /* 0x000fca0001000000 */
[----:B------:R-:W-:Y:S01]  /*04b0*/  @!P3 FMUL R27, R27, 16777216 ;  /* 0x4b8000001b1bb820 */ /* 0x000fe20000400000 */
[--C-:B-1----:R-:W-:Y:S01]  /*04c0*/  FADD R19, R19, R22.reuse ;  /* 0x0000001613137221 */ /* 0x102fe20000000000 */
[----:B--2---:R-:W-:-:S03]  /*04d0*/  FADD R17, R17, R22 ;  /* 0x0000001611117221 */ /* 0x004fc60000000000 */
[--C-:B----4-:R-:W-:Y:S01]  /*04e0*/  FADD R19, R19, -R24.reuse ;  /* 0x8000001813137221 */ /* 0x110fe20000000000 */
[----:B0-----:R-:W-:Y:S01]  /*04f0*/  FMUL R16, R28, R27 ;  /* 0x0000001b1c107220 */ /* 0x001fe20000400000 */
[----:B------:R-:W-:-:S03]  /*0500*/  FADD R17, R17, -R24 ;  /* 0x8000001811117221 */ /* 0x000fc60000000000 */
[-C--:B------:R-:W-:Y:S01]  /*0510*/  FMUL R18, R19, R16.reuse ;  /* 0x0000001013127220 */ /* 0x080fe20000400000 */
[----:B------:R-:W-:-:S03]  /*0520*/  FMUL R16, R17, R16 ;  /* 0x0000001011107220 */ /* 0x000fc60000400000 */
[-CC-:B-----5:R-:W-:Y:S01]  /*0530*/  FFMA R18, R18, R6.reuse, R7.reuse ;  /* 0x0000000612127223 */ /* 0x1a0fe20000000007 */
[----:B------:R-:W-:Y:S01]  /*0540*/  BAR.SYNC.DEFER_BLOCKING 0x0 ;  /* 0x0000000000007b1d */ /* 0x000fe20000010000 */
[----:B------:R-:W-:-:S05]  /*0550*/  FFMA R16, R16, R6, R7 ;  /* 0x0000000610107223 */ /* 0x000fca0000000007 */
[----:B------:R-:W0:Y:S02]  /*0560*/  LDS.64 R6, [R8] ;  /* 0x0000000008067984 */ /* 0x000e240000000a00 */
[----:B------:R-:W-:Y:S06]  /*0570*/  BAR.SYNC.DEFER_BLOCKING 0x0 ;  /* 0x0000000000007b1d */ /* 0x000fec0000010000 */
[----:B------:R-:W-:Y:S04]  /*0580*/  STS [R5], R18 ;  /* 0x0000001205007388 */ /* 0x000fe80000000800 */
[----:B------:R-:W-:Y:S01]  /*0590*/  STS [R5+0x204], R16 ;  /* 0x0002041005007388 */ /* 0x000fe20000000800 */
[----:B------:R-:W-:Y:S06]  /*05a0*/  BAR.SYNC.DEFER_BLOCKING 0x0 ;  /* 0x0000000000007b1d */ /* 0x000fec0000010000 */
[----:B------:R-:W1:Y:S04]  /*05b0*/  LDS R23, [R23] ;  /* 0x0000000017177984 */ /* 0x000e680000000800 */
[----:B------:R-:W2:Y:S01]  /*05c0*/  LDS R10, [R10+0x4] ;  /* 0x000004000a0a7984 */ /* 0x000ea20000000800 */
[----:B------:R-:W-:-:S05]  /*05d0*/  IMAD.SHL.U32 R9, R9, 0x4, RZ ;  /* 0x0000000409097824 */ /* 0x000fca00078e00ff */
[----:B---3--:R-:W-:-:S04]  /*05e0*/  LOP3.LUT R22, R9, 0xfc, RZ, 0xc0, !PT ;  /* 0x000000fc09167812 */ /* 0x008fc800078ec0ff */
[C---:B------:R-:W-:Y:S02]  /*05f0*/  LOP3.LUT R11, R22.reuse, R11, RZ, 0xfc, !PT ;  /* 0x0000000b160b7212 */ /* 0x040fe400078efcff */
[----:B------:R-:W-:Y:S01]  /*0600*/  LEA R22, R22, UR4, 0x2 ;  /* 0x0000000416167c11 */ /* 0x000fe2000f8e10ff */
[----:B0-----:R-:W-:Y:S01]  /*0610*/  FADD R15, R7, R15 ;  /* 0x0000000f070f7221 */ /* 0x001fe20000000000 */
[----:B------:R-:W-:Y:S01]  /*0620*/  FADD R14, R6, R14 ;  /* 0x0000000e060e7221 */ /* 0x000fe20000000000 */
[----:B------:R-:W-:Y:S02]  /*0630*/  BAR.SYNC.DEFER_BLOCKING 0x0 ;  /* 0x0000000000007b1d */ /* 0x000fe40000010000 */
[----:B------:R-:W-:Y:S01]  /*0640*/  IMAD R11, R11, 0x4, R22 ;  /* 0x000000040b0b7824 */ /* 0x000fe200078e0216 */
[C---:B-1----:R-:W-:Y:S01]  /*0650*/  FSETP.GEU.AND P3, PT, R23.reuse, -R20, PT ;  /* 0x800000141700720b */ /* 0x042fe20003f6e000 */
[----:B------:R-:W-:Y:S01]  /*0660*/  FADD R20, R23, R20 ;  /* 0x0000001417147221 */ /* 0x000fe20000000000 */
[C---:B--2---:R-:W-:Y:S01]  /*0670*/  FSETP.GEU.AND P2, PT, R10.reuse, -R21, PT ;  /* 0x800000150a00720b */ /* 0x044fe20003f4e000 */
[----:B------:R-:W-:-:S03]  /*0680*/  FADD R21, R10, R21 ;  /* 0x000000150a157221 */ /* 0x000fc60000000000 */
[----:B------:R-:W-:Y:S02]  /*0690*/  FSEL R20, R20, RZ, P3 ;  /* 0x000000ff14147208 */ /* 0x000fe40001800000 */
[----:B------:R-:W-:Y:S01]  /*06a0*/  FSEL R8, R21, RZ, P2 ;  /* 0x000000ff15087208 */ /* 0x000fe20001000000 */
[----:B------:R0:W-:Y:S04]  /*06b0*/  @P0 STG.E.64 desc[UR6][R12.64], R14 ;  /* 0x0000000e0c000986 */ /* 0x0001e8000c101b06 */
[----:B------:R0:W-:Y:S04]  /*06c0*/  STS [R11], R20 ;  /* 0x000000140b007388 */ /* 0x0001e80000000800 */
[----:B------:R0:W-:Y:S01]  /*06d0*/  STS [R11+0x10], R8 ;  /* 0x000010080b007388 */ /* 0x0001e20000000800 */
[----:B------:R-:W-:Y:S01]  /*06e0*/  LEA R6, R4, UR4, 0x3 ;  /* 0x0000000404067c11 */ /* 0x000fe2000f8e18ff */
[----:B------:R-:W-:Y:S06]  /*06f0*/  BAR.SYNC.DEFER_BLOCKING 0x0 ;  /* 0x0000000000007b1d */ /* 0x000fec0000010000 */
[----:B0-----:R-:W-:Y:S05]  /*0700*/  @!P1 EXIT ;  /* 0x000000000000994d */ /* 0x001fea0003800000 */
[----:B------:R-:W0:Y:S01]  /*0710*/  LDS.64 R8, [R6] ;  /* 0x0000000006087984 */ /* 0x000e220000000a00 */
[----:B------:R-:W-:Y:S01]  /*0720*/  SHF.R.S32.HI R7, RZ, 0x1e, R0 ;  /* 0x0000001eff077819 */ /* 0x000fe20000011400 */
[----:B------:R-:W1:Y:S03]  /*0730*/  LDC.64 R4, c[0x0][0x248] ;  /* 0x00009200ff047b82 */ /* 0x000e660000000a00 */
[----:B------:R-:W-:-:S04]  /*0740*/  SGXT R7, R7, 0x1 ;  /* 0x000000010707781a */ /* 0x000fc80000000200 */
[----:B------:R-:W-:-:S05]  /*0750*/  LEA.HI R7, R7, R2, RZ, 0x6 ;  /* 0x0000000207077211 */ /* 0x000fca00078f30ff */
[C---:B------:R-:W-:Y:S01]  /*0760*/  IMAD.SHL.U32 R0, R7.reuse, 0x80, RZ ;  /* 0x0000008007007824 */ /* 0x040fe200078e00ff */
[----:B------:R-:W-:-:S04]  /*0770*/  LOP3.LUT R7, R7, 0xffffffc0, RZ, 0xc0, !PT ;  /* 0xffffffc007077812 */ /* 0x000fc800078ec0ff */
[----:B------:R-:W-:-:S04]  /*0780*/  LOP3.LUT R0, R0, 0xffffe000, RZ, 0xc0, !PT ;  /* 0xffffe00000007812 */ /* 0x000fc800078ec0ff */
[----:B------:R-:W-:-:S05]  /*0790*/  IADD3 R0, R0, R2, -R7 ;  /* 0x0000000200007210 */ /* 0x000fca0007ffe807 */
[----:B------:R-:W-:-:S04]  /*07a0*/  IMAD R3, R3, 0x40, R0 ;  /* 0x0000004003037824 */ /* 0x000fc800078e0200 */
[----:B-1----:R-:W-:-:S05]  /*07b0*/  IMAD.WIDE R2, R3, 0x4, R4 ;  /* 0x0000000403027825 */ /* 0x002fca00078e0204 */
[----:B0-----:R-:W-:Y:S01]  /*07c0*/  STG.E.64 desc[UR6][R2.64], R8 ;  /* 0x0000000802007986 */ /* 0x001fe2000c101b06 */
[----:B------:R-:W-:Y:S05]  /*07d0*/  EXIT ;  /* 0x000000000000794d */ /* 0x000fea0003800000 */
.L_x_0:
[----:B------:R-:W-:-:S00]  /*07e0*/  BRA `(.L_x_0) ;  /* 0xfffffffc00fc7947 */ /* 0x000fc0000383ffff */
[----:B------:R-:W-:-:S00]  /*07f0*/  NOP ;  /* 0x0000000000007918 */ /* 0x000fc00000000000 */
        /* <DEDUP_REMOVED lines=8> */
.L_x_1:


//--------------------- .nv.global.init           --------------------------
	.section	.nv.global.init,"aw",@progbits
.nv.global.init:
	.type		_$_str,@object
	.size		_$_str,(_$_str_$_2 - _$_str)
_$_str:
        /*0000*/ 	.byte	0x5f, 0x5f, 0x43, 0x55, 0x44, 0x41, 0x5f, 0x46, 0x54, 0x5a, 0x00
	.type		_$_str_$_2,@object
	.size		_$_str_$_2,(.L_1 - _$_str_$_2)
_$_str_$_2:
        /*000b*/ 	.byte	0x5f, 0x5f, 0x43, 0x55, 0x44, 0x41, 0x5f, 0x50, 0x52, 0x45, 0x43, 0x5f, 0x53, 0x51, 0x52, 0x54
        /*001b*/ 	.byte	0x00
.L_1:


//--------------------- .nv.shared.triton_poi_fused__native_batch_norm_legit_no_training_add_convolution_relu_15 --------------------------
	.section	.nv.shared.triton_poi_fused__native_batch_norm_legit_no_training_add_convolution_relu_15,"aw",@nobits
	.sectionflags	@""
	.align	16
	.zero		1024


//--------------------- .nv.constant0.triton_poi_fused__native_batch_norm_legit_no_training_add_convolution_relu_15 --------------------------
	.section	.nv.constant0.triton_poi_fused__native_batch_norm_legit_no_training_add_convolution_relu_15,"a",@progbits
	.sectionflags	@""
	.align	4
.nv.constant0.triton_poi_fused__native_batch_norm_legit_no_training_add_convolution_relu_15:
	.zero		600
